//
// Generated by NVIDIA NVVM Compiler
//
// Compiler Build ID: CL-36424714
// Cuda compilation tools, release 13.0, V13.0.88
// Based on NVVM 20.0.0
//

.version 9.0
.target sm_100
.address_size 64

	// .globl	_Z17mergeSmallBatch_kPiS_S_iiP4int2S1_

.visible .entry _Z17mergeSmallBatch_kPiS_S_iiP4int2S1_(
	.param .u64 .ptr .align 1 _Z17mergeSmallBatch_kPiS_S_iiP4int2S1__param_0,
	.param .u64 .ptr .align 1 _Z17mergeSmallBatch_kPiS_S_iiP4int2S1__param_1,
	.param .u64 .ptr .align 1 _Z17mergeSmallBatch_kPiS_S_iiP4int2S1__param_2,
	.param .u32 _Z17mergeSmallBatch_kPiS_S_iiP4int2S1__param_3,
	.param .u32 _Z17mergeSmallBatch_kPiS_S_iiP4int2S1__param_4,
	.param .u64 .ptr .align 1 _Z17mergeSmallBatch_kPiS_S_iiP4int2S1__param_5,
	.param .u64 .ptr .align 1 _Z17mergeSmallBatch_kPiS_S_iiP4int2S1__param_6
)
{
	.reg .pred 	%p<16>;
	.reg .b32 	%r<58>;
	.reg .b64 	%rd<32>;

	ld.param.u64 	%rd8, [_Z17mergeSmallBatch_kPiS_S_iiP4int2S1__param_0];
	ld.param.u64 	%rd9, [_Z17mergeSmallBatch_kPiS_S_iiP4int2S1__param_1];
	ld.param.u64 	%rd10, [_Z17mergeSmallBatch_kPiS_S_iiP4int2S1__param_2];
	ld.param.u32 	%r20, [_Z17mergeSmallBatch_kPiS_S_iiP4int2S1__param_3];
	ld.param.u32 	%r21, [_Z17mergeSmallBatch_kPiS_S_iiP4int2S1__param_4];
	ld.param.u64 	%rd6, [_Z17mergeSmallBatch_kPiS_S_iiP4int2S1__param_5];
	ld.param.u64 	%rd7, [_Z17mergeSmallBatch_kPiS_S_iiP4int2S1__param_6];
	cvta.to.global.u64 	%rd1, %rd10;
	cvta.to.global.u64 	%rd2, %rd9;
	cvta.to.global.u64 	%rd3, %rd8;
	mov.u32 	%r22, %tid.x;
	div.u32 	%r23, %r22, %r20;
	mul.lo.s32 	%r24, %r23, %r20;
	sub.s32 	%r1, %r22, %r24;
	mov.u32 	%r25, %ctaid.x;
	mov.u32 	%r26, %ntid.x;
	div.u32 	%r27, %r26, %r20;
	mad.lo.s32 	%r2, %r27, %r25, %r23;
	mad.lo.s32 	%r3, %r2, %r20, %r1;
	mul.lo.s32 	%r28, %r21, %r20;
	setp.ge.s32 	%p1, %r3, %r28;
	@%p1 bra 	$L__BB0_11;
	cvta.to.global.u64 	%rd11, %rd7;
	cvta.to.global.u64 	%rd12, %rd6;
	mul.wide.s32 	%rd13, %r2, 8;
	add.s64 	%rd4, %rd11, %rd13;
	ld.global.u32 	%r4, [%rd4];
	setp.gt.s32 	%p2, %r1, %r4;
	sub.s32 	%r29, %r1, %r4;
	selp.b32 	%r54, %r29, 0, %p2;
	min.s32 	%r56, %r1, %r4;
	add.s64 	%rd5, %rd12, %rd13;
	mov.u32 	%r55, %r54;
$L__BB0_2:
	sub.s32 	%r30, %r56, %r54;
	abs.s32 	%r31, %r30;
	shr.u32 	%r32, %r31, 31;
	add.s32 	%r33, %r31, %r32;
	shr.s32 	%r34, %r33, 1;
	add.s32 	%r10, %r34, %r55;
	sub.s32 	%r11, %r56, %r34;
	setp.lt.s32 	%p3, %r11, 0;
	@%p3 bra 	$L__BB0_16;
	ld.global.u32 	%r12, [%rd4+4];
	setp.gt.s32 	%p4, %r10, %r12;
	@%p4 bra 	$L__BB0_16;
	setp.eq.s32 	%p5, %r11, %r4;
	setp.eq.s32 	%p6, %r10, 0;
	or.pred  	%p7, %p5, %p6;
	@%p7 bra 	$L__BB0_6;
	ld.global.v2.u32 	{%r35, %r36}, [%rd5];
	add.s32 	%r37, %r35, %r11;
	mul.wide.s32 	%rd14, %r37, 4;
	add.s64 	%rd15, %rd3, %rd14;
	ld.global.u32 	%r38, [%rd15];
	add.s32 	%r39, %r10, %r36;
	add.s32 	%r40, %r39, -1;
	mul.wide.s32 	%rd16, %r40, 4;
	add.s64 	%rd17, %rd2, %rd16;
	ld.global.u32 	%r41, [%rd17];
	setp.le.s32 	%p8, %r38, %r41;
	@%p8 bra 	$L__BB0_16;
$L__BB0_6:
	setp.eq.s32 	%p9, %r10, %r12;
	setp.eq.s32 	%p10, %r11, 0;
	or.pred  	%p11, %p10, %p9;
	@%p11 bra 	$L__BB0_8;
	ld.global.v2.u32 	{%r42, %r43}, [%rd5];
	add.s32 	%r56, %r11, -1;
	add.s32 	%r44, %r56, %r42;
	mul.wide.s32 	%rd18, %r44, 4;
	add.s64 	%rd19, %rd3, %rd18;
	ld.global.u32 	%r45, [%rd19];
	add.s32 	%r46, %r43, %r10;
	mul.wide.s32 	%rd20, %r46, 4;
	add.s64 	%rd21, %rd2, %rd20;
	ld.global.u32 	%r47, [%rd21];
	setp.gt.s32 	%p12, %r45, %r47;
	@%p12 bra 	$L__BB0_15;
$L__BB0_8:
	setp.lt.s32 	%p13, %r11, %r4;
	@%p13 bra 	$L__BB0_12;
	ld.global.u32 	%r57, [%rd5+4];
$L__BB0_10:
	add.s32 	%r52, %r57, %r10;
	mul.wide.s32 	%rd26, %r52, 4;
	add.s64 	%rd27, %rd2, %rd26;
	ld.global.u32 	%r53, [%rd27];
	mul.wide.s32 	%rd28, %r3, 4;
	add.s64 	%rd29, %rd1, %rd28;
	st.global.u32 	[%rd29], %r53;
$L__BB0_11:
	ret;
$L__BB0_12:
	setp.eq.s32 	%p14, %r10, %r12;
	ld.global.u32 	%r48, [%rd5];
	add.s32 	%r49, %r48, %r11;
	mul.wide.s32 	%rd22, %r49, 4;
	add.s64 	%rd23, %rd3, %rd22;
	ld.global.u32 	%r15, [%rd23];
	@%p14 bra 	$L__BB0_14;
	ld.global.u32 	%r57, [%rd5+4];
	add.s32 	%r50, %r57, %r10;
	mul.wide.s32 	%rd24, %r50, 4;
	add.s64 	%rd25, %rd2, %rd24;
	ld.global.u32 	%r51, [%rd25];
	setp.gt.s32 	%p15, %r15, %r51;
	@%p15 bra 	$L__BB0_10;
$L__BB0_14:
	mul.wide.s32 	%rd30, %r3, 4;
	add.s64 	%rd31, %rd1, %rd30;
	st.global.u32 	[%rd31], %r15;
	bra.uni 	$L__BB0_11;
$L__BB0_15:
	add.s32 	%r55, %r10, 1;
	bra.uni 	$L__BB0_2;
$L__BB0_16:
	add.s32 	%r54, %r11, 1;
	bra.uni 	$L__BB0_2;

}


// ===== COMPILED SASS (sm_100) =====

	.target	sm_100

	.elftype	@"ET_EXEC"


//--------------------- .note.nv.tkinfo           --------------------------
	.section	.note.nv.tkinfo,"",@"SHT_NOTE"
	.sectionflags	@"SHF_NOTE_NV_TKINFO"
	.tkinfo
        /*0018*/ 	.word	0x00000002
        /*0030*/ 	.string	""
        /*0030*/ 	.string	"ptxas"
        /*0030*/ 	.string	"Cuda compilation tools, release 13.0, V13.0.88"
        /*0030*/ 	.string	"Build cuda_13.0.r13.0/compiler.36424714_0"
        /*0030*/ 	.string	"-arch sm_100 -m 64 "



//--------------------- .note.nv.cuinfo           --------------------------
	.section	.note.nv.cuinfo,"",@"SHT_NOTE"
	.sectionflags	@"SHF_NOTE_NV_CUINFO"
        /*0018*/ 	.short	0x0002
        /*001a*/ 	.short	0x0064
        /*001c*/ 	.short	0x0082
	.zero		2


//--------------------- .nv.info                  --------------------------
	.section	.nv.info,"",@"SHT_CUDA_INFO"
	.align	4


	//----- nvinfo : EIATTR_REGCOUNT
	.align		4
        /*0000*/ 	.byte	0x04, 0x2f
        /*0002*/ 	.short	(.L_1 - .L_0)
	.align		4
.L_0:
        /*0004*/ 	.word	index@(_Z17mergeSmallBatch_kPiS_S_iiP4int2S1_)
        /*0008*/ 	.word	0x00000018


	//----- nvinfo : EIATTR_FRAME_SIZE
	.align		4
.L_1:
        /*000c*/ 	.byte	0x04, 0x11
        /*000e*/ 	.short	(.L_3 - .L_2)
	.align		4
.L_2:
        /*0010*/ 	.word	index@(_Z17mergeSmallBatch_kPiS_S_iiP4int2S1_)
        /*0014*/ 	.word	0x00000000


	//----- nvinfo : EIATTR_MIN_STACK_SIZE
	.align		4
.L_3:
        /*0018*/ 	.byte	0x04, 0x12
        /*001a*/ 	.short	(.L_5 - .L_4)
	.align		4
.L_4:
        /*001c*/ 	.word	index@(_Z17mergeSmallBatch_kPiS_S_iiP4int2S1_)
        /*0020*/ 	.word	0x00000000
.L_5:


//--------------------- .nv.compat                --------------------------
	.section	.nv.compat,"",@"SHT_CUDA_COMPAT_INFO"
	.align	4
        /*0000*/ 	.byte	0x02, 0x09, 0x00, 0x00, 0x02, 0x02, 0x01, 0x00, 0x02, 0x05, 0x05, 0x00, 0x03, 0x07, 0x01, 0x01
        /*0010*/ 	.byte	0x02, 0x03, 0x00, 0x00, 0x02, 0x06, 0x01, 0x00, 0x04, 0x0b, 0x08, 0x00, 0x09, 0x00, 0x00, 0x00
        /*0020*/ 	.byte	0x00, 0x00, 0x00, 0x00


//--------------------- .nv.info._Z17mergeSmallBatch_kPiS_S_iiP4int2S1_ --------------------------
	.section	.nv.info._Z17mergeSmallBatch_kPiS_S_iiP4int2S1_,"",@"SHT_CUDA_INFO"
	.sectionflags	@""
	.align	4


	//----- nvinfo : EIATTR_CUDA_API_VERSION
	.align		4
        /*0000*/ 	.byte	0x04, 0x37
        /*0002*/ 	.short	(.L_7 - .L_6)
.L_6:
        /*0004*/ 	.word	0x00000082


	//----- nvinfo : EIATTR_KPARAM_INFO
	.align		4
.L_7:
        /*0008*/ 	.byte	0x04, 0x17
        /*000a*/ 	.short	(.L_9 - .L_8)
.L_8:
        /*000c*/ 	.word	0x00000000
        /*0010*/ 	.short	0x0006
        /*0012*/ 	.short	0x0028
        /*0014*/ 	.byte	0x00, 0xf5, 0x21, 0x00


	//----- nvinfo : EIATTR_KPARAM_INFO
	.align		4
.L_9:
        /*0018*/ 	.byte	0x04, 0x17
        /*001a*/ 	.short	(.L_11 - .L_10)
.L_10:
        /*001c*/ 	.word	0x00000000
        /*0020*/ 	.short	0x0005
        /*0022*/ 	.short	0x0020
        /*0024*/ 	.byte	0x00, 0xf5, 0x21, 0x00


	//----- nvinfo : EIATTR_KPARAM_INFO
	.align		4
.L_11:
        /*0028*/ 	.byte	0x04, 0x17
        /*002a*/ 	.short	(.L_13 - .L_12)
.L_12:
        /*002c*/ 	.word	0x00000000
        /*0030*/ 	.short	0x0004
        /*0032*/ 	.short	0x001c
        /*0034*/ 	.byte	0x00, 0xf0, 0x11, 0x00


	//----- nvinfo : EIATTR_KPARAM_INFO
	.align		4
.L_13:
        /*0038*/ 	.byte	0x04, 0x17
        /*003a*/ 	.short	(.L_15 - .L_14)
.L_14:
        /*003c*/ 	.word	0x00000000
        /*0040*/ 	.short	0x0003
        /*0042*/ 	.short	0x0018
        /*0044*/ 	.byte	0x00, 0xf0, 0x11, 0x00


	//----- nvinfo : EIATTR_KPARAM_INFO
	.align		4
.L_15:
        /*0048*/ 	.byte	0x04, 0x17
        /*004a*/ 	.short	(.L_17 - .L_16)
.L_16:
        /*004c*/ 	.word	0x00000000
        /*0050*/ 	.short	0x0002
        /*0052*/ 	.short	0x0010
        /*0054*/ 	.byte	0x00, 0xf5, 0x21, 0x00


	//----- nvinfo : EIATTR_KPARAM_INFO
	.align		4
.L_17:
        /*0058*/ 	.byte	0x04, 0x17
        /*005a*/ 	.short	(.L_19 - .L_18)
.L_18:
        /*005c*/ 	.word	0x00000000
        /*0060*/ 	.short	0x0001
        /*0062*/ 	.short	0x0008
        /*0064*/ 	.byte	0x00, 0xf5, 0x21, 0x00


	//----- nvinfo : EIATTR_KPARAM_INFO
	.align		4
.L_19:
        /*0068*/ 	.byte	0x04, 0x17
        /*006a*/ 	.short	(.L_21 - .L_20)
.L_20:
        /*006c*/ 	.word	0x00000000
        /*0070*/ 	.short	0x0000
        /*0072*/ 	.short	0x0000
        /*0074*/ 	.byte	0x00, 0xf5, 0x21, 0x00


	//----- nvinfo : EIATTR_SPARSE_MMA_MASK
	.align		4
.L_21:
        /*0078*/ 	.byte	0x03, 0x50
        /*007a*/ 	.short	0x0000


	//----- nvinfo : EIATTR_MAXREG_COUNT
	.align		4
        /*007c*/ 	.byte	0x03, 0x1b
        /*007e*/ 	.short	0x00ff


	//----- nvinfo : EIATTR_MERCURY_ISA_VERSION
	.align		4
        /*0080*/ 	.byte	0x03, 0x5f
        /*0082*/ 	.short	0x0101


	//----- nvinfo : EIATTR_VRC_CTA_INIT_COUNT
	.align		4
        /*0084*/ 	.byte	0x02, 0x4a
	.zero		1
	.zero		1


	//----- nvinfo : EIATTR_EXIT_INSTR_OFFSETS
	.align		4
        /*0088*/ 	.byte	0x04, 0x1c
        /*008a*/ 	.short	(.L_23 - .L_22)


	//   ....[0]....
.L_22:
        /*008c*/ 	.word	0x00000270


	//   ....[1]....
        /*0090*/ 	.word	0x000007a0


	//   ....[2]....
        /*0094*/ 	.word	0x00000830


	//----- nvinfo : EIATTR_CRS_STACK_SIZE
	.align		4
.L_23:
        /*0098*/ 	.byte	0x04, 0x1e
        /*009a*/ 	.short	(.L_25 - .L_24)
.L_24:
        /*009c*/ 	.word	0x00000000


	//----- nvinfo : EIATTR_CBANK_PARAM_SIZE
	.align		4
.L_25:
        /*00a0*/ 	.byte	0x03, 0x19
        /*00a2*/ 	.short	0x0030


	//----- nvinfo : EIATTR_PARAM_CBANK
	.align		4
        /*00a4*/ 	.byte	0x04, 0x0a
        /*00a6*/ 	.short	(.L_27 - .L_26)
	.align		4
.L_26:
        /*00a8*/ 	.word	index@(.nv.constant0._Z17mergeSmallBatch_kPiS_S_iiP4int2S1_)
        /*00ac*/ 	.short	0x0380
        /*00ae*/ 	.short	0x0030


	//----- nvinfo : EIATTR_SW_WAR
	.align		4
.L_27:
        /*00b0*/ 	.byte	0x04, 0x36
        /*00b2*/ 	.short	(.L_29 - .L_28)
.L_28:
        /*00b4*/ 	.word	0x00000008
.L_29:


//--------------------- .nv.callgraph             --------------------------
	.section	.nv.callgraph,"",@"SHT_CUDA_CALLGRAPH"
	.align	4
	.sectionentsize	8
	.align		4
        /*0000*/ 	.word	0x00000000
	.align		4
        /*0004*/ 	.word	0xffffffff
	.align		4
        /*0008*/ 	.word	0x00000000
	.align		4
        /*000c*/ 	.word	0xfffffffe
	.align		4
        /*0010*/ 	.word	0x00000000
	.align		4
        /*0014*/ 	.word	0xfffffffd
	.align		4
        /*0018*/ 	.word	0x00000000
	.align		4
        /*001c*/ 	.word	0xfffffffc


//--------------------- .text._Z17mergeSmallBatch_kPiS_S_iiP4int2S1_ --------------------------
	.section	.text._Z17mergeSmallBatch_kPiS_S_iiP4int2S1_,"ax",@progbits
	.align	128
        .global         _Z17mergeSmallBatch_kPiS_S_iiP4int2S1_
        .type           _Z17mergeSmallBatch_kPiS_S_iiP4int2S1_,@function
        .size           _Z17mergeSmallBatch_kPiS_S_iiP4int2S1_,(.L_x_13 - _Z17mergeSmallBatch_kPiS_S_iiP4int2S1_)
        .other          _Z17mergeSmallBatch_kPiS_S_iiP4int2S1_,@"STO_CUDA_ENTRY STV_DEFAULT"
_Z17mergeSmallBatch_kPiS_S_iiP4int2S1_:
.text._Z17mergeSmallBatch_kPiS_S_iiP4int2S1_:
[----:B------:R-:W-:Y:S01]  /*0000*/  LDC R1, c[0x0][0x37c] ;  /* 0x0000df00ff017b82 */ /* 0x000fe20000000800 */
[----:B------:R-:W0:Y:S01]  /*0010*/  LDCU.64 UR6, c[0x0][0x398] ;  /* 0x00007300ff0677ac */ /* 0x000e220008000a00 */
[----:B------:R-:W1:Y:S06]  /*0020*/  S2R R10, SR_TID.X ;  /* 0x00000000000a7919 */ /* 0x000e6c0000002100 */
[----:B------:R-:W2:Y:S08]  /*0030*/  LDC R8, c[0x0][0x360] ;  /* 0x0000d800ff087b82 */ /* 0x000eb00000000800 */
[----:B------:R-:W3:Y:S01]  /*0040*/  S2UR UR4, SR_CTAID.X ;  /* 0x00000000000479c3 */ /* 0x000ee20000002500 */
[----:B0-----:R-:W0:Y:S08]  /*0050*/  I2F.U32.RP R0, UR6 ;  /* 0x0000000600007d06 */ /* 0x001e300008209000 */
[----:B0-----:R-:W0:Y:S02]  /*0060*/  MUFU.RCP R0, R0 ;  /* 0x0000000000007308 */ /* 0x001e240000001000 */
[----:B0-----:R-:W-:-:S06]  /*0070*/  VIADD R2, R0, 0xffffffe ;  /* 0x0ffffffe00027836 */ /* 0x001fcc0000000000 */
[----:B------:R0:W4:Y:S02]  /*0080*/  F2I.FTZ.U32.TRUNC.NTZ R3, R2 ;  /* 0x0000000200037305 */ /* 0x000124000021f000 */
[----:B0-----:R-:W-:Y:S02]  /*0090*/  HFMA2 R2, -RZ, RZ, 0, 0 ;  /* 0x00000000ff027431 */ /* 0x001fe400000001ff */
[----:B----4-:R-:W-:-:S04]  /*00a0*/  IMAD.MOV R5, RZ, RZ, -R3 ;  /* 0x000000ffff057224 */ /* 0x010fc800078e0a03 */
[----:B------:R-:W-:-:S04]  /*00b0*/  IMAD R5, R5, UR6, RZ ;  /* 0x0000000605057c24 */ /* 0x000fc8000f8e02ff */
[----:B------:R-:W-:-:S06]  /*00c0*/  IMAD.HI.U32 R3, R3, R5, R2 ;  /* 0x0000000503037227 */ /* 0x000fcc00078e0002 */
[----:B-1----:R-:W-:-:S04]  /*00d0*/  IMAD.HI.U32 R4, R3, R10, RZ ;  /* 0x0000000a03047227 */ /* 0x002fc800078e00ff */
[----:B--2---:R-:W-:-:S04]  /*00e0*/  IMAD.HI.U32 R6, R3, R8, RZ ;  /* 0x0000000803067227 */ /* 0x004fc800078e00ff */
[----:B------:R-:W-:Y:S02]  /*00f0*/  IMAD.MOV R3, RZ, RZ, -R4 ;  /* 0x000000ffff037224 */ /* 0x000fe400078e0a04 */
[----:B------:R-:W-:Y:S02]  /*0100*/  IMAD.MOV R5, RZ, RZ, -R6 ;  /* 0x000000ffff057224 */ /* 0x000fe400078e0a06 */
[----:B------:R-:W-:Y:S01]  /*0110*/  IMAD R0, R3, UR6, R10 ;  /* 0x0000000603007c24 */ /* 0x000fe2000f8e020a */
[----:B------:R-:W-:Y:S01]  /*0120*/  LOP3.LUT R3, RZ, UR6, RZ, 0x33, !PT ;  /* 0x00000006ff037c12 */ /* 0x000fe2000f8e33ff */
[----:B------:R-:W-:-:S03]  /*0130*/  IMAD R2, R5, UR6, R8 ;  /* 0x0000000605027c24 */ /* 0x000fc6000f8e0208 */
[----:B------:R-:W-:Y:S02]  /*0140*/  ISETP.GE.U32.AND P3, PT, R0, UR6, PT ;  /* 0x0000000600007c0c */ /* 0x000fe4000bf66070 */
[----:B------:R-:W-:-:S11]  /*0150*/  ISETP.GE.U32.AND P2, PT, R2, UR6, PT ;  /* 0x0000000602007c0c */ /* 0x000fd6000bf46070 */
[----:B------:R-:W-:Y:S01]  /*0160*/  @P3 IADD3 R0, PT, PT, R0, -UR6, RZ ;  /* 0x8000000600003c10 */ /* 0x000fe2000fffe0ff */
[----:B------:R-:W-:Y:S01]  /*0170*/  @P3 VIADD R4, R4, 0x1 ;  /* 0x0000000104043836 */ /* 0x000fe20000000000 */
[----:B------:R-:W-:Y:S01]  /*0180*/  @P2 IADD3 R6, PT, PT, R6, 0x1, RZ ;  /* 0x0000000106062810 */ /* 0x000fe20007ffe0ff */
[----:B------:R-:W-:Y:S01]  /*0190*/  @P2 VIADD R2, R2, -UR6 ;  /* 0x8000000602022c36 */ /* 0x000fe20008000000 */
[----:B------:R-:W-:Y:S02]  /*01a0*/  ISETP.GE.U32.AND P1, PT, R0, UR6, PT ;  /* 0x0000000600007c0c */ /* 0x000fe4000bf26070 */
[----:B------:R-:W-:Y:S02]  /*01b0*/  ISETP.NE.U32.AND P3, PT, RZ, UR6, PT ;  /* 0x00000006ff007c0c */ /* 0x000fe4000bf65070 */
[----:B------:R-:W-:-:S09]  /*01c0*/  ISETP.GE.U32.AND P0, PT, R2, UR6, PT ;  /* 0x0000000602007c0c */ /* 0x000fd2000bf06070 */
[----:B------:R-:W-:-:S04]  /*01d0*/  @P1 VIADD R4, R4, 0x1 ;  /* 0x0000000104041836 */ /* 0x000fc80000000000 */
[----:B------:R-:W-:Y:S01]  /*01e0*/  @P0 VIADD R6, R6, 0x1 ;  /* 0x0000000106060836 */ /* 0x000fe20000000000 */
[----:B------:R-:W-:-:S04]  /*01f0*/  SEL R4, R3, R4, !P3 ;  /* 0x0000000403047207 */ /* 0x000fc80005800000 */
[----:B------:R-:W-:Y:S02]  /*0200*/  SEL R3, R3, R6, !P3 ;  /* 0x0000000603037207 */ /* 0x000fe40005800000 */
[----:B------:R-:W-:-:S03]  /*0210*/  IADD3 R5, PT, PT, -R4, RZ, RZ ;  /* 0x000000ff04057210 */ /* 0x000fc60007ffe1ff */
[----:B---3--:R-:W-:Y:S01]  /*0220*/  IMAD R13, R3, UR4, R4 ;  /* 0x00000004030d7c24 */ /* 0x008fe2000f8e0204 */
[----:B------:R-:W-:Y:S02]  /*0230*/  UIMAD UR4, UR6, UR7, URZ ;  /* 0x00000007060472a4 */ /* 0x000fe4000f8e02ff */
[----:B------:R-:W-:-:S04]  /*0240*/  IMAD R10, R5, UR6, R10 ;  /* 0x00000006050a7c24 */ /* 0x000fc8000f8e020a */
[----:B------:R-:W-:-:S05]  /*0250*/  IMAD R0, R13, UR6, R10 ;  /* 0x000000060d007c24 */ /* 0x000fca000f8e020a */
[----:B------:R-:W-:-:S13]  /*0260*/  ISETP.GE.AND P0, PT, R0, UR4, PT ;  /* 0x0000000400007c0c */ /* 0x000fda000bf06270 */
[----:B------:R-:W-:Y:S05]  /*0270*/  @P0 EXIT ;  /* 0x000000000000094d */ /* 0x000fea0003800000 */
[----:B------:R-:W0:Y:S01]  /*0280*/  LDC.64 R2, c[0x0][0x3a8] ;  /* 0x0000ea00ff027b82 */ /* 0x000e220000000a00 */
[----:B------:R-:W1:Y:S07]  /*0290*/  LDCU.64 UR4, c[0x0][0x358] ;  /* 0x00006b00ff0477ac */ /* 0x000e6e0008000a00 */
[----:B------:R-:W2:Y:S08]  /*02a0*/  LDC.64 R8, c[0x0][0x3a0] ;  /* 0x0000e800ff087b82 */ /* 0x000eb00000000a00 */
[----:B------:R-:W3:Y:S01]  /*02b0*/  LDC.64 R4, c[0x0][0x380] ;  /* 0x0000e000ff047b82 */ /* 0x000ee20000000a00 */
[----:B0-----:R-:W-:-:S07]  /*02c0*/  IMAD.WIDE R2, R13, 0x8, R2 ;  /* 0x000000080d027825 */ /* 0x001fce00078e0202 */
[----:B------:R-:W0:Y:S01]  /*02d0*/  LDC.64 R6, c[0x0][0x388] ;  /* 0x0000e200ff067b82 */ /* 0x000e220000000a00 */
[----:B-1----:R-:W4:Y:S01]  /*02e0*/  LDG.E R11, desc[UR4][R2.64] ;  /* 0x00000004020b7981 */ /* 0x002f22000c1e1900 */
[----:B------:R-:W-:Y:S01]  /*02f0*/  BSSY.RECONVERGENT B1, `(.L_x_0) ;  /* 0x0000034000017945 */ /* 0x000fe20003800200 */
[----:B--2---:R-:W-:-:S04]  /*0300*/  IMAD.WIDE R8, R13, 0x8, R8 ;  /* 0x000000080d087825 */ /* 0x004fc800078e0208 */
[C---:B----4-:R-:W-:Y:S01]  /*0310*/  IMAD.IADD R12, R10.reuse, 0x1, -R11 ;  /* 0x000000010a0c7824 */ /* 0x050fe200078e0a0b */
[CC--:B------:R-:W-:Y:S02]  /*0320*/  ISETP.GT.AND P0, PT, R10.reuse, R11.reuse, PT ;  /* 0x0000000b0a00720c */ /* 0x0c0fe40003f04270 */
[----:B------:R-:W-:Y:S02]  /*0330*/  VIMNMX R13, PT, PT, R10, R11, PT ;  /* 0x0000000b0a0d7248 */ /* 0x000fe40003fe0100 */
[----:B------:R-:W-:-:S04]  /*0340*/  SEL R12, R12, RZ, P0 ;  /* 0x000000ff0c0c7207 */ /* 0x000fc80000000000 */
[----:B0--3--:R-:W-:-:S07]  /*0350*/  MOV R15, R12 ;  /* 0x0000000c000f7202 */ /* 0x009fce0000000f00 */
.L_x_7:
[----:B------:R-:W-:Y:S01]  /*0360*/  BSSY.RECONVERGENT B2, `(.L_x_1) ;  /* 0x000001e000027945 */ /* 0x000fe20003800200 */
.L_x_5:
[----:B------:R-:W-:Y:S01]  /*0370*/  IMAD.IADD R10, R13, 0x1, -R12 ;  /* 0x000000010d0a7824 */ /* 0x000fe200078e0a0c */
[----:B------:R-:W-:Y:S04]  /*0380*/  BSSY.RELIABLE B0, `(.L_x_2) ;  /* 0x0000019000007945 */ /* 0x000fe80003800100 */
[----:B------:R-:W-:-:S04]  /*0390*/  IABS R10, R10 ;  /* 0x0000000a000a7213 */ /* 0x000fc80000000000 */
[----:B------:R-:W-:-:S04]  /*03a0*/  LEA.HI R10, R10, R10, RZ, 0x1 ;  /* 0x0000000a0a0a7211 */ /* 0x000fc800078f08ff */
[----:B------:R-:W-:-:S04]  /*03b0*/  SHF.R.S32.HI R10, RZ, 0x1, R10 ;  /* 0x00000001ff0a7819 */ /* 0x000fc8000001140a */
[----:B------:R-:W-:-:S04]  /*03c0*/  IADD3 R14, PT, PT, R13, -R10, RZ ;  /* 0x8000000a0d0e7210 */ /* 0x000fc80007ffe0ff */
[----:B------:R-:W-:-:S13]  /*03d0*/  ISETP.GE.AND P0, PT, R14, RZ, PT ;  /* 0x000000ff0e00720c */ /* 0x000fda0003f06270 */
[----:B------:R-:W-:Y:S05]  /*03e0*/  @!P0 BRA `(.L_x_3) ;  /* 0x0000000000488947 */ /* 0x000fea0003800000 */
[----:B------:R-:W2:Y:S01]  /*03f0*/  LDG.E R21, desc[UR4][R2.64+0x4] ;  /* 0x0000040402157981 */ /* 0x000ea2000c1e1900 */
[----:B------:R-:W-:-:S05]  /*0400*/  IMAD.IADD R10, R15, 0x1, R10 ;  /* 0x000000010f0a7824 */ /* 0x000fca00078e020a */
[----:B--2---:R-:W-:-:S13]  /*0410*/  ISETP.GT.AND P0, PT, R10, R21, PT ;  /* 0x000000150a00720c */ /* 0x004fda0003f04270 */
[----:B------:R-:W-:Y:S05]  /*0420*/  @P0 BRA `(.L_x_3) ;  /* 0x0000000000380947 */ /* 0x000fea0003800000 */
[----:B------:R-:W-:-:S04]  /*0430*/  ISETP.NE.AND P0, PT, R10, RZ, PT ;  /* 0x000000ff0a00720c */ /* 0x000fc80003f05270 */
[----:B------:R-:W-:-:S13]  /*0440*/  ISETP.EQ.OR P0, PT, R14, R11, !P0 ;  /* 0x0000000b0e00720c */ /* 0x000fda0004702670 */
[----:B------:R-:W-:Y:S05]  /*0450*/  @P0 BREAK.RELIABLE B0 ;  /* 0x0000000000000942 */ /* 0x000fea0003800100 */
[----:B------:R-:W-:Y:S05]  /*0460*/  @P0 BRA `(.L_x_4) ;  /* 0x0000000000340947 */ /* 0x000fea0003800000 */
[----:B------:R-:W2:Y:S02]  /*0470*/  LDG.E.64 R16, desc[UR4][R8.64] ;  /* 0x0000000408107981 */ /* 0x000ea4000c1e1b00 */
[----:B--2---:R-:W-:Y:S02]  /*0480*/  IADD3 R19, PT, PT, R14, R16, RZ ;  /* 0x000000100e137210 */ /* 0x004fe40007ffe0ff */
[----:B------:R-:W-:-:S03]  /*0490*/  IADD3 R17, PT, PT, R10, -0x1, R17 ;  /* 0xffffffff0a117810 */ /* 0x000fc60007ffe011 */
[----:B------:R-:W-:-:S04]  /*04a0*/  IMAD.WIDE R18, R19, 0x4, R4 ;  /* 0x0000000413127825 */ /* 0x000fc800078e0204 */
[----:B------:R-:W-:Y:S02]  /*04b0*/  IMAD.WIDE R16, R17, 0x4, R6 ;  /* 0x0000000411107825 */ /* 0x000fe400078e0206 */
[----:B------:R-:W2:Y:S04]  /*04c0*/  LDG.E R18, desc[UR4][R18.64] ;  /* 0x0000000412127981 */ /* 0x000ea8000c1e1900 */
[----:B------:R-:W2:Y:S02]  /*04d0*/  LDG.E R17, desc[UR4][R16.64] ;  /* 0x0000000410117981 */ /* 0x000ea4000c1e1900 */
[----:B--2---:R-:W-:-:S13]  /*04e0*/  ISETP.GT.AND P0, PT, R18, R17, PT ;  /* 0x000000111200720c */ /* 0x004fda0003f04270 */
[----:B------:R-:W-:Y:S05]  /*04f0*/  @P0 BREAK.RELIABLE B0 ;  /* 0x0000000000000942 */ /* 0x000fea0003800100 */
[----:B------:R-:W-:Y:S05]  /*0500*/  @P0 BRA `(.L_x_4) ;  /* 0x00000000000c0947 */ /* 0x000fea0003800000 */
.L_x_3:
[----:B------:R-:W-:Y:S05]  /*0510*/  BSYNC.RELIABLE B0 ;  /* 0x0000000000007941 */ /* 0x000fea0003800100 */
.L_x_2:
[----:B------:R-:W-:Y:S01]  /*0520*/  VIADD R12, R14, 0x1 ;  /* 0x000000010e0c7836 */ /* 0x000fe20000000000 */
[----:B------:R-:W-:Y:S06]  /*0530*/  BRA `(.L_x_5) ;  /* 0xfffffffc008c7947 */ /* 0x000fec000383ffff */
.L_x_4:
[----:B------:R-:W-:Y:S05]  /*0540*/  BSYNC.RECONVERGENT B2 ;  /* 0x0000000000027941 */ /* 0x000fea0003800200 */
.L_x_1:
[----:B------:R-:W-:-:S04]  /*0550*/  ISETP.NE.AND P1, PT, R10, R21, PT ;  /* 0x000000150a00720c */ /* 0x000fc80003f25270 */
[----:B------:R-:W-:-:S13]  /*0560*/  ISETP.EQ.OR P0, PT, R14, RZ, !P1 ;  /* 0x000000ff0e00720c */ /* 0x000fda0004f02670 */
[----:B------:R-:W-:Y:S05]  /*0570*/  @P0 BRA `(.L_x_6) ;  /* 0x00000000002c0947 */ /* 0x000fea0003800000 */
[----:B------:R-:W2:Y:S01]  /*0580*/  LDG.E.64 R18, desc[UR4][R8.64] ;  /* 0x0000000408127981 */ /* 0x000ea2000c1e1b00 */
[----:B------:R-:W-:-:S04]  /*0590*/  IADD3 R13, PT, PT, R14, -0x1, RZ ;  /* 0xffffffff0e0d7810 */ /* 0x000fc80007ffe0ff */
[----:B--2---:R-:W-:Y:S01]  /*05a0*/  IADD3 R17, PT, PT, R18, R13, RZ ;  /* 0x0000000d12117210 */ /* 0x004fe20007ffe0ff */
[----:B------:R-:W-:-:S04]  /*05b0*/  IMAD.IADD R19, R10, 0x1, R19 ;  /* 0x000000010a137824 */ /* 0x000fc800078e0213 */
[----:B------:R-:W-:-:S04]  /*05c0*/  IMAD.WIDE R18, R19, 0x4, R6 ;  /* 0x0000000413127825 */ /* 0x000fc800078e0206 */
[----:B------:R-:W-:Y:S02]  /*05d0*/  IMAD.WIDE R16, R17, 0x4, R4 ;  /* 0x0000000411107825 */ /* 0x000fe400078e0204 */
[----:B------:R-:W2:Y:S04]  /*05e0*/  LDG.E R19, desc[UR4][R18.64] ;  /* 0x0000000412137981 */ /* 0x000ea8000c1e1900 */
[----:B------:R-:W2:Y:S02]  /*05f0*/  LDG.E R16, desc[UR4][R16.64] ;  /* 0x0000000410107981 */ /* 0x000ea4000c1e1900 */
[----:B--2---:R-:W-:-:S13]  /*0600*/  ISETP.GT.AND P0, PT, R16, R19, PT ;  /* 0x000000131000720c */ /* 0x004fda0003f04270 */
[----:B------:R-:W-:Y:S01]  /*0610*/  @P0 VIADD R15, R10, 0x1 ;  /* 0x000000010a0f0836 */ /* 0x000fe20000000000 */
[----:B------:R-:W-:Y:S06]  /*0620*/  @P0 BRA `(.L_x_7) ;  /* 0xfffffffc004c0947 */ /* 0x000fec000383ffff */
.L_x_6:
[----:B------:R-:W-:Y:S05]  /*0630*/  BSYNC.RECONVERGENT B1 ;  /* 0x0000000000017941 */ /* 0x000fea0003800200 */
.L_x_0:
[----:B------:R-:W-:Y:S05]  /*0640*/  WARPSYNC.ALL ;  /* 0x0000000000007948 */ /* 0x000fea0003800000 */
[----:B------:R-:W-:Y:S01]  /*0650*/  ISETP.GE.AND P0, PT, R14, R11, PT ;  /* 0x0000000b0e00720c */ /* 0x000fe20003f06270 */
[----:B------:R-:W-:-:S12]  /*0660*/  BSSY.RECONVERGENT B1, `(.L_x_8) ;  /* 0x0000015000017945 */ /* 0x000fd80003800200 */
[----:B------:R-:W-:Y:S05]  /*0670*/  @!P0 BRA `(.L_x_9) ;  /* 0x0000000000088947 */ /* 0x000fea0003800000 */
[----:B------:R0:W5:Y:S01]  /*0680*/  LDG.E R9, desc[UR4][R8.64+0x4] ;  /* 0x0000040408097981 */ /* 0x000162000c1e1900 */
[----:B------:R-:W-:Y:S05]  /*0690*/  BRA `(.L_x_10) ;  /* 0x0000000000447947 */ /* 0x000fea0003800000 */
.L_x_9:
[----:B------:R-:W2:Y:S01]  /*06a0*/  LDG.E R5, desc[UR4][R8.64] ;  /* 0x0000000408057981 */ /* 0x000ea2000c1e1900 */
[----:B------:R-:W0:Y:S01]  /*06b0*/  LDC.64 R2, c[0x0][0x380] ;  /* 0x0000e000ff027b82 */ /* 0x000e220000000a00 */
[----:B--2---:R-:W-:-:S05]  /*06c0*/  IADD3 R5, PT, PT, R14, R5, RZ ;  /* 0x000000050e057210 */ /* 0x004fca0007ffe0ff */
[----:B0-----:R-:W-:-:S05]  /*06d0*/  IMAD.WIDE R2, R5, 0x4, R2 ;  /* 0x0000000405027825 */ /* 0x001fca00078e0202 */
[----:B------:R0:W5:Y:S01]  /*06e0*/  LDG.E R7, desc[UR4][R2.64] ;  /* 0x0000000402077981 */ /* 0x000162000c1e1900 */
[----:B------:R-:W-:Y:S05]  /*06f0*/  @!P1 BRA `(.L_x_11) ;  /* 0x00000000001c9947 */ /* 0x000fea0003800000 */
[----:B------:R-:W2:Y:S01]  /*0700*/  LDG.E R9, desc[UR4][R8.64+0x4] ;  /* 0x0000040408097981 */ /* 0x000ea2000c1e1900 */
[----:B0-----:R-:W0:Y:S01]  /*0710*/  LDC.64 R2, c[0x0][0x388] ;  /* 0x0000e200ff027b82 */ /* 0x001e220000000a00 */
[----:B--2---:R-:W-:-:S04]  /*0720*/  IMAD.IADD R5, R10, 0x1, R9 ;  /* 0x000000010a057824 */ /* 0x004fc800078e0209 */
[----:B0-----:R-:W-:-:S06]  /*0730*/  IMAD.WIDE R2, R5, 0x4, R2 ;  /* 0x0000000405027825 */ /* 0x001fcc00078e0202 */
[----:B------:R-:W2:Y:S02]  /*0740*/  LDG.E R2, desc[UR4][R2.64] ;  /* 0x0000000402027981 */ /* 0x000ea4000c1e1900 */
[----:B--2--5:R-:W-:-:S13]  /*0750*/  ISETP.GT.AND P0, PT, R7, R2, PT ;  /* 0x000000020700720c */ /* 0x024fda0003f04270 */
[----:B------:R-:W-:Y:S05]  /*0760*/  @P0 BRA `(.L_x_10) ;  /* 0x0000000000100947 */ /* 0x000fea0003800000 */
.L_x_11:
[----:B0-----:R-:W0:Y:S02]  /*0770*/  LDC.64 R2, c[0x0][0x390] ;  /* 0x0000e400ff027b82 */ /* 0x001e240000000a00 */
[----:B0-----:R-:W-:-:S05]  /*0780*/  IMAD.WIDE R2, R0, 0x4, R2 ;  /* 0x0000000400027825 */ /* 0x001fca00078e0202 */
[----:B-----5:R-:W-:Y:S01]  /*0790*/  STG.E desc[UR4][R2.64], R7 ;  /* 0x0000000702007986 */ /* 0x020fe2000c101904 */
[----:B------:R-:W-:Y:S05]  /*07a0*/  EXIT ;  /* 0x000000000000794d */ /* 0x000fea0003800000 */
.L_x_10:
[----:B------:R-:W-:Y:S05]  /*07b0*/  BSYNC.RECONVERGENT B1 ;  /* 0x0000000000017941 */ /* 0x000fea0003800200 */
.L_x_8:
[----:B------:R-:W1:Y:S01]  /*07c0*/  LDC.64 R2, c[0x0][0x388] ;  /* 0x0000e200ff027b82 */ /* 0x000e620000000a00 */
[----:B-----5:R-:W-:-:S07]  /*07d0*/  IADD3 R9, PT, PT, R10, R9, RZ ;  /* 0x000000090a097210 */ /* 0x020fce0007ffe0ff */
[----:B------:R-:W2:Y:S01]  /*07e0*/  LDC.64 R4, c[0x0][0x390] ;  /* 0x0000e400ff047b82 */ /* 0x000ea20000000a00 */
[----:B-1----:R-:W-:-:S06]  /*07f0*/  IMAD.WIDE R2, R9, 0x4, R2 ;  /* 0x0000000409027825 */ /* 0x002fcc00078e0202 */
[----:B------:R-:W3:Y:S01]  /*0800*/  LDG.E R3, desc[UR4][R2.64] ;  /* 0x0000000402037981 */ /* 0x000ee2000c1e1900 */
[----:B--2---:R-:W-:-:S05]  /*0810*/  IMAD.WIDE R4, R0, 0x4, R4 ;  /* 0x0000000400047825 */ /* 0x004fca00078e0204 */
[----:B---3--:R-:W-:Y:S01]  /*0820*/  STG.E desc[UR4][R4.64], R3 ;  /* 0x0000000304007986 */ /* 0x008fe2000c101904 */
[----:B------:R-:W-:Y:S05]  /*0830*/  EXIT ;  /* 0x000000000000794d */ /* 0x000fea0003800000 */
.L_x_12:
[----:B------:R-:W-:-:S00]  /*0840*/  BRA `(.L_x_12) ;  /* 0xfffffffc00fc7947 */ /* 0x000fc0000383ffff */
[----:B------:R-:W-:-:S00]  /*0850*/  NOP ;  /* 0x0000000000007918 */ /* 0x000fc00000000000 */
        /* <DEDUP_REMOVED lines=10> */
.L_x_13:


//--------------------- .nv.shared.reserved.0     --------------------------
	.section	.nv.shared.reserved.0,"aw",@nobits
	.weak		__nv_reservedSMEM_offset_0_alias
	.size		__nv_reservedSMEM_offset_0_alias, 0, 64
	.other		__nv_reservedSMEM_offset_0_alias,@"STO_CUDA_RESERVED_SHARED STV_DEFAULT"
__nv_reservedSMEM_offset_0_alias:
	.zero		0
	.zero		64


//--------------------- .nv.constant0._Z17mergeSmallBatch_kPiS_S_iiP4int2S1_ --------------------------
	.section	.nv.constant0._Z17mergeSmallBatch_kPiS_S_iiP4int2S1_,"a",@progbits
	.sectionflags	@""
	.align	4
.nv.constant0._Z17mergeSmallBatch_kPiS_S_iiP4int2S1_:
	.zero		944


//--------------------- SYMBOLS --------------------------

	.type		.nv.reservedSmem.offset0,@object
	.size		.nv.reservedSmem.offset0,0x4
